//
// Generated by NVIDIA NVVM Compiler
//
// Compiler Build ID: CL-36424714
// Cuda compilation tools, release 13.0, V13.0.88
// Based on NVVM 20.0.0
//

.version 9.0
.target sm_100
.address_size 64

	// .globl	_Z8sqrtcalcPf

.visible .entry _Z8sqrtcalcPf(
	.param .u64 .ptr .align 1 _Z8sqrtcalcPf_param_0
)
{
	.reg .b32 	%r<2>;
	.reg .b32 	%f<3>;
	.reg .b64 	%rd<5>;

	ld.param.u64 	%rd1, [_Z8sqrtcalcPf_param_0];
	cvta.to.global.u64 	%rd2, %rd1;
	mov.u32 	%r1, %tid.x;
	mul.wide.u32 	%rd3, %r1, 4;
	add.s64 	%rd4, %rd2, %rd3;
	ld.global.f32 	%f1, [%rd4];
	sqrt.rn.f32 	%f2, %f1;
	st.global.f32 	[%rd4], %f2;
	bar.sync 	0;
	ret;

}


// ===== COMPILED SASS (sm_100) =====

	.target	sm_100

	.elftype	@"ET_EXEC"


//--------------------- .note.nv.tkinfo           --------------------------
	.section	.note.nv.tkinfo,"",@"SHT_NOTE"
	.sectionflags	@"SHF_NOTE_NV_TKINFO"
	.tkinfo
        /*0018*/ 	.word	0x00000002
        /*0030*/ 	.string	""
        /*0030*/ 	.string	"ptxas"
        /*0030*/ 	.string	"Cuda compilation tools, release 13.0, V13.0.88"
        /*0030*/ 	.string	"Build cuda_13.0.r13.0/compiler.36424714_0"
        /*0030*/ 	.string	"-arch sm_100 -m 64 "



//--------------------- .note.nv.cuinfo           --------------------------
	.section	.note.nv.cuinfo,"",@"SHT_NOTE"
	.sectionflags	@"SHF_NOTE_NV_CUINFO"
        /*0018*/ 	.short	0x0002
        /*001a*/ 	.short	0x0064
        /*001c*/ 	.short	0x0082
	.zero		2


//--------------------- .nv.info                  --------------------------
	.section	.nv.info,"",@"SHT_CUDA_INFO"
	.align	4


	//----- nvinfo : EIATTR_REGCOUNT
	.align		4
        /*0000*/ 	.byte	0x04, 0x2f
        /*0002*/ 	.short	(.L_1 - .L_0)
	.align		4
.L_0:
        /*0004*/ 	.word	index@(_Z8sqrtcalcPf)
        /*0008*/ 	.word	0x0000000c


	//----- nvinfo : EIATTR_FRAME_SIZE
	.align		4
.L_1:
        /*000c*/ 	.byte	0x04, 0x11
        /*000e*/ 	.short	(.L_3 - .L_2)
	.align		4
.L_2:
        /*0010*/ 	.word	index@($__internal_0_$__cuda_sm20_sqrt_rn_f32_slowpath)
        /*0014*/ 	.word	0x00000000


	//----- nvinfo : EIATTR_FRAME_SIZE
	.align		4
.L_3:
        /*0018*/ 	.byte	0x04, 0x11
        /*001a*/ 	.short	(.L_5 - .L_4)
	.align		4
.L_4:
        /*001c*/ 	.word	index@(_Z8sqrtcalcPf)
        /*0020*/ 	.word	0x00000000


	//----- nvinfo : EIATTR_MIN_STACK_SIZE
	.align		4
.L_5:
        /*0024*/ 	.byte	0x04, 0x12
        /*0026*/ 	.short	(.L_7 - .L_6)
	.align		4
.L_6:
        /*0028*/ 	.word	index@(_Z8sqrtcalcPf)
        /*002c*/ 	.word	0x00000000
.L_7:


//--------------------- .nv.compat                --------------------------
	.section	.nv.compat,"",@"SHT_CUDA_COMPAT_INFO"
	.align	4
        /*0000*/ 	.byte	0x02, 0x09, 0x00, 0x00, 0x02, 0x02, 0x01, 0x00, 0x02, 0x05, 0x05, 0x00, 0x03, 0x07, 0x01, 0x01
        /*0010*/ 	.byte	0x02, 0x03, 0x00, 0x00, 0x02, 0x06, 0x01, 0x00, 0x04, 0x0b, 0x08, 0x00, 0x01, 0x00, 0x00, 0x00
        /*0020*/ 	.byte	0x00, 0x00, 0x00, 0x00


//--------------------- .nv.info._Z8sqrtcalcPf    --------------------------
	.section	.nv.info._Z8sqrtcalcPf,"",@"SHT_CUDA_INFO"
	.sectionflags	@""
	.align	4


	//----- nvinfo : EIATTR_CUDA_API_VERSION
	.align		4
        /*0000*/ 	.byte	0x04, 0x37
        /*0002*/ 	.short	(.L_9 - .L_8)
.L_8:
        /*0004*/ 	.word	0x00000082


	//----- nvinfo : EIATTR_KPARAM_INFO
	.align		4
.L_9:
        /*0008*/ 	.byte	0x04, 0x17
        /*000a*/ 	.short	(.L_11 - .L_10)
.L_10:
        /*000c*/ 	.word	0x00000000
        /*0010*/ 	.short	0x0000
        /*0012*/ 	.short	0x0000
        /*0014*/ 	.byte	0x00, 0xf5, 0x21, 0x00


	//----- nvinfo : EIATTR_SPARSE_MMA_MASK
	.align		4
.L_11:
        /*0018*/ 	.byte	0x03, 0x50
        /*001a*/ 	.short	0x0000


	//----- nvinfo : EIATTR_MAXREG_COUNT
	.align		4
        /*001c*/ 	.byte	0x03, 0x1b
        /*001e*/ 	.short	0x00ff


	//----- nvinfo : EIATTR_NUM_BARRIERS
	.align		4
        /*0020*/ 	.byte	0x02, 0x4c
        /*0022*/ 	.byte	0x01
	.zero		1


	//----- nvinfo : EIATTR_MERCURY_ISA_VERSION
	.align		4
        /*0024*/ 	.byte	0x03, 0x5f
        /*0026*/ 	.short	0x0101


	//----- nvinfo : EIATTR_VRC_CTA_INIT_COUNT
	.align		4
        /*0028*/ 	.byte	0x02, 0x4a
	.zero		1
	.zero		1


	//----- nvinfo : EIATTR_EXIT_INSTR_OFFSETS
	.align		4
        /*002c*/ 	.byte	0x04, 0x1c
        /*002e*/ 	.short	(.L_13 - .L_12)


	//   ....[0]....
.L_12:
        /*0030*/ 	.word	0x00000160


	//----- nvinfo : EIATTR_CRS_STACK_SIZE
	.align		4
.L_13:
        /*0034*/ 	.byte	0x04, 0x1e
        /*0036*/ 	.short	(.L_15 - .L_14)
.L_14:
        /*0038*/ 	.word	0x00000000


	//----- nvinfo : EIATTR_CBANK_PARAM_SIZE
	.align		4
.L_15:
        /*003c*/ 	.byte	0x03, 0x19
        /*003e*/ 	.short	0x0008


	//----- nvinfo : EIATTR_PARAM_CBANK
	.align		4
        /*0040*/ 	.byte	0x04, 0x0a
        /*0042*/ 	.short	(.L_17 - .L_16)
	.align		4
.L_16:
        /*0044*/ 	.word	index@(.nv.constant0._Z8sqrtcalcPf)
        /*0048*/ 	.short	0x0380
        /*004a*/ 	.short	0x0008


	//----- nvinfo : EIATTR_SW_WAR
	.align		4
.L_17:
        /*004c*/ 	.byte	0x04, 0x36
        /*004e*/ 	.short	(.L_19 - .L_18)
.L_18:
        /*0050*/ 	.word	0x00000008
.L_19:


//--------------------- .nv.callgraph             --------------------------
	.section	.nv.callgraph,"",@"SHT_CUDA_CALLGRAPH"
	.align	4
	.sectionentsize	8
	.align		4
        /*0000*/ 	.word	0x00000000
	.align		4
        /*0004*/ 	.word	0xffffffff
	.align		4
        /*0008*/ 	.word	0x00000000
	.align		4
        /*000c*/ 	.word	0xfffffffe
	.align		4
        /*0010*/ 	.word	0x00000000
	.align		4
        /*0014*/ 	.word	0xfffffffd
	.align		4
        /*0018*/ 	.word	0x00000000
	.align		4
        /*001c*/ 	.word	0xfffffffc


//--------------------- .text._Z8sqrtcalcPf       --------------------------
	.section	.text._Z8sqrtcalcPf,"ax",@progbits
	.align	128
        .global         _Z8sqrtcalcPf
        .type           _Z8sqrtcalcPf,@function
        .size           _Z8sqrtcalcPf,(.L_x_5 - _Z8sqrtcalcPf)
        .other          _Z8sqrtcalcPf,@"STO_CUDA_ENTRY STV_DEFAULT"
_Z8sqrtcalcPf:
.text._Z8sqrtcalcPf:
[----:B------:R-:W-:Y:S01]  /*0000*/  LDC R1, c[0x0][0x37c] ;  /* 0x0000df00ff017b82 */ /* 0x000fe20000000800 */
[----:B------:R-:W0:Y:S07]  /*0010*/  S2R R5, SR_TID.X ;  /* 0x0000000000057919 */ /* 0x000e2e0000002100 */
[----:B------:R-:W0:Y:S01]  /*0020*/  LDC.64 R2, c[0x0][0x380] ;  /* 0x0000e000ff027b82 */ /* 0x000e220000000a00 */
[----:B------:R-:W1:Y:S01]  /*0030*/  LDCU.64 UR4, c[0x0][0x358] ;  /* 0x00006b00ff0477ac */ /* 0x000e620008000a00 */
[----:B0-----:R-:W-:-:S05]  /*0040*/  IMAD.WIDE.U32 R2, R5, 0x4, R2 ;  /* 0x0000000405027825 */ /* 0x001fca00078e0002 */
[----:B-1----:R-:W2:Y:S01]  /*0050*/  LDG.E R0, desc[UR4][R2.64] ;  /* 0x0000000402007981 */ /* 0x002ea2000c1e1900 */
[----:B------:R-:W-:Y:S01]  /*0060*/  BSSY.RECONVERGENT B0, `(.L_x_0) ;  /* 0x000000d000007945 */ /* 0x000fe20003800200 */
[----:B--2---:R-:W-:Y:S01]  /*0070*/  IADD3 R4, PT, PT, R0, -0xd000000, RZ ;  /* 0xf300000000047810 */ /* 0x004fe20007ffe0ff */
[----:B------:R0:W1:Y:S03]  /*0080*/  MUFU.RSQ R5, R0 ;  /* 0x0000000000057308 */ /* 0x0000660000001400 */
[----:B------:R-:W-:-:S13]  /*0090*/  ISETP.GT.U32.AND P0, PT, R4, 0x727fffff, PT ;  /* 0x727fffff0400780c */ /* 0x000fda0003f04070 */
[----:B0-----:R-:W-:Y:S05]  /*00a0*/  @!P0 BRA `(.L_x_1) ;  /* 0x0000000000108947 */ /* 0x001fea0003800000 */
[----:B------:R-:W-:-:S07]  /*00b0*/  MOV R9, 0xd0 ;  /* 0x000000d000097802 */ /* 0x000fce0000000f00 */
[----:B-1----:R-:W-:Y:S05]  /*00c0*/  CALL.REL.NOINC `($__internal_0_$__cuda_sm20_sqrt_rn_f32_slowpath) ;  /* 0x0000000000287944 */ /* 0x002fea0003c00000 */
[----:B------:R-:W-:Y:S01]  /*00d0*/  MOV R5, R0 ;  /* 0x0000000000057202 */ /* 0x000fe20000000f00 */
[----:B------:R-:W-:Y:S06]  /*00e0*/  BRA `(.L_x_2) ;  /* 0x0000000000107947 */ /* 0x000fec0003800000 */
.L_x_1:
[----:B-1----:R-:W-:Y:S01]  /*00f0*/  FMUL.FTZ R7, R0, R5 ;  /* 0x0000000500077220 */ /* 0x002fe20000410000 */
[----:B------:R-:W-:-:S03]  /*0100*/  FMUL.FTZ R5, R5, 0.5 ;  /* 0x3f00000005057820 */ /* 0x000fc60000410000 */
[----:B------:R-:W-:-:S04]  /*0110*/  FFMA R0, -R7, R7, R0 ;  /* 0x0000000707007223 */ /* 0x000fc80000000100 */
[----:B------:R-:W-:-:S07]  /*0120*/  FFMA R5, R0, R5, R7 ;  /* 0x0000000500057223 */ /* 0x000fce0000000007 */
.L_x_2:
[----:B------:R-:W-:Y:S05]  /*0130*/  BSYNC.RECONVERGENT B0 ;  /* 0x0000000000007941 */ /* 0x000fea0003800200 */
.L_x_0:
[----:B------:R-:W-:Y:S01]  /*0140*/  STG.E desc[UR4][R2.64], R5 ;  /* 0x0000000502007986 */ /* 0x000fe2000c101904 */
[----:B------:R-:W-:Y:S06]  /*0150*/  BAR.SYNC.DEFER_BLOCKING 0x0 ;  /* 0x0000000000007b1d */ /* 0x000fec0000010000 */
[----:B------:R-:W-:Y:S05]  /*0160*/  EXIT ;  /* 0x000000000000794d */ /* 0x000fea0003800000 */
        .weak           $__internal_0_$__cuda_sm20_sqrt_rn_f32_slowpath
        .type           $__internal_0_$__cuda_sm20_sqrt_rn_f32_slowpath,@function
        .size           $__internal_0_$__cuda_sm20_sqrt_rn_f32_slowpath,(.L_x_5 - $__internal_0_$__cuda_sm20_sqrt_rn_f32_slowpath)
$__internal_0_$__cuda_sm20_sqrt_rn_f32_slowpath:
[----:B------:R-:W-:-:S13]  /*0170*/  LOP3.LUT P0, RZ, R0, 0x7fffffff, RZ, 0xc0, !PT ;  /* 0x7fffffff00ff7812 */ /* 0x000fda000780c0ff */
[----:B------:R-:W-:Y:S01]  /*0180*/  @!P0 MOV R4, R0 ;  /* 0x0000000000048202 */ /* 0x000fe20000000f00 */
[----:B------:R-:W-:Y:S06]  /*0190*/  @!P0 BRA `(.L_x_3) ;  /* 0x0000000000408947 */ /* 0x000fec0003800000 */
[----:B------:R-:W-:-:S13]  /*01a0*/  FSETP.GEU.FTZ.AND P0, PT, R0, RZ, PT ;  /* 0x000000ff0000720b */ /* 0x000fda0003f1e000 */
[----:B------:R-:W-:Y:S01]  /*01b0*/  @!P0 MOV R4, 0x7fffffff ;  /* 0x7fffffff00048802 */ /* 0x000fe20000000f00 */
[----:B------:R-:W-:Y:S06]  /*01c0*/  @!P0 BRA `(.L_x_3) ;  /* 0x0000000000348947 */ /* 0x000fec0003800000 */
[----:B------:R-:W-:-:S13]  /*01d0*/  FSETP.GTU.FTZ.AND P0, PT, |R0|, +INF , PT ;  /* 0x7f8000000000780b */ /* 0x000fda0003f1c200 */
[----:B------:R-:W-:Y:S01]  /*01e0*/  @P0 FADD.FTZ R4, R0, 1 ;  /* 0x3f80000000040421 */ /* 0x000fe20000010000 */
[----:B------:R-:W-:Y:S06]  /*01f0*/  @P0 BRA `(.L_x_3) ;  /* 0x0000000000280947 */ /* 0x000fec0003800000 */
[----:B------:R-:W-:-:S13]  /*0200*/  FSETP.NEU.FTZ.AND P0, PT, |R0|, +INF , PT ;  /* 0x7f8000000000780b */ /* 0x000fda0003f1d200 */
[----:B------:R-:W-:-:S04]  /*0210*/  @P0 FFMA R5, R0, 1.84467440737095516160e+19, RZ ;  /* 0x5f80000000050823 */ /* 0x000fc800000000ff */
[----:B------:R-:W0:Y:S02]  /*0220*/  @P0 MUFU.RSQ R4, R5 ;  /* 0x0000000500040308 */ /* 0x000e240000001400 */
[----:B0-----:R-:W-:Y:S01]  /*0230*/  @P0 FMUL.FTZ R6, R5, R4 ;  /* 0x0000000405060220 */ /* 0x001fe20000410000 */
[----:B------:R-:W-:Y:S01]  /*0240*/  @P0 FMUL.FTZ R8, R4, 0.5 ;  /* 0x3f00000004080820 */ /* 0x000fe20000410000 */
[----:B------:R-:W-:Y:S02]  /*0250*/  @!P0 MOV R4, R0 ;  /* 0x0000000000048202 */ /* 0x000fe40000000f00 */
[----:B------:R-:W-:-:S04]  /*0260*/  @P0 FADD.FTZ R7, -R6, -RZ ;  /* 0x800000ff06070221 */ /* 0x000fc80000010100 */
[----:B------:R-:W-:-:S04]  /*0270*/  @P0 FFMA R7, R6, R7, R5 ;  /* 0x0000000706070223 */ /* 0x000fc80000000005 */
[----:B------:R-:W-:-:S04]  /*0280*/  @P0 FFMA R7, R7, R8, R6 ;  /* 0x0000000807070223 */ /* 0x000fc80000000006 */
[----:B------:R-:W-:-:S07]  /*0290*/  @P0 FMUL.FTZ R4, R7, 2.3283064365386962891e-10 ;  /* 0x2f80000007040820 */ /* 0x000fce0000410000 */
.L_x_3:
[----:B------:R-:W-:Y:S01]  /*02a0*/  HFMA2 R5, -RZ, RZ, 0, 0 ;  /* 0x00000000ff057431 */ /* 0x000fe200000001ff */
[----:B------:R-:W-:Y:S02]  /*02b0*/  MOV R0, R4 ;  /* 0x0000000400007202 */ /* 0x000fe40000000f00 */
[----:B------:R-:W-:-:S04]  /*02c0*/  MOV R4, R9 ;  /* 0x0000000900047202 */ /* 0x000fc80000000f00 */
[----:B------:R-:W-:Y:S05]  /*02d0*/  RET.REL.NODEC R4 `(_Z8sqrtcalcPf) ;  /* 0xfffffffc04487950 */ /* 0x000fea0003c3ffff */
.L_x_4:
[----:B------:R-:W-:-:S00]  /*02e0*/  BRA `(.L_x_4) ;  /* 0xfffffffc00fc7947 */ /* 0x000fc0000383ffff */
[----:B------:R-:W-:-:S00]  /*02f0*/  NOP ;  /* 0x0000000000007918 */ /* 0x000fc00000000000 */
        /* <DEDUP_REMOVED lines=8> */
.L_x_5:


//--------------------- .nv.shared.reserved.0     --------------------------
	.section	.nv.shared.reserved.0,"aw",@nobits
	.weak		__nv_reservedSMEM_offset_0_alias
	.size		__nv_reservedSMEM_offset_0_alias, 0, 64
	.other		__nv_reservedSMEM_offset_0_alias,@"STO_CUDA_RESERVED_SHARED STV_DEFAULT"
__nv_reservedSMEM_offset_0_alias:
	.zero		0
	.zero		64


//--------------------- .nv.constant0._Z8sqrtcalcPf --------------------------
	.section	.nv.constant0._Z8sqrtcalcPf,"a",@progbits
	.sectionflags	@""
	.align	4
.nv.constant0._Z8sqrtcalcPf:
	.zero		904


//--------------------- SYMBOLS --------------------------

	.type		.nv.reservedSmem.offset0,@object
	.size		.nv.reservedSmem.offset0,0x4
